//
// Generated by NVIDIA NVVM Compiler
//
// Compiler Build ID: CL-36424714
// Cuda compilation tools, release 13.0, V13.0.88
// Based on NVVM 20.0.0
//

.version 9.0
.target sm_100
.address_size 64

	// .globl	_Z25simple_convolution_kernelPKfS0_Pfiiiiii

.visible .entry _Z25simple_convolution_kernelPKfS0_Pfiiiiii(
	.param .u64 .ptr .align 1 _Z25simple_convolution_kernelPKfS0_Pfiiiiii_param_0,
	.param .u64 .ptr .align 1 _Z25simple_convolution_kernelPKfS0_Pfiiiiii_param_1,
	.param .u64 .ptr .align 1 _Z25simple_convolution_kernelPKfS0_Pfiiiiii_param_2,
	.param .u32 _Z25simple_convolution_kernelPKfS0_Pfiiiiii_param_3,
	.param .u32 _Z25simple_convolution_kernelPKfS0_Pfiiiiii_param_4,
	.param .u32 _Z25simple_convolution_kernelPKfS0_Pfiiiiii_param_5,
	.param .u32 _Z25simple_convolution_kernelPKfS0_Pfiiiiii_param_6,
	.param .u32 _Z25simple_convolution_kernelPKfS0_Pfiiiiii_param_7,
	.param .u32 _Z25simple_convolution_kernelPKfS0_Pfiiiiii_param_8
)
{
	.reg .pred 	%p<19>;
	.reg .b32 	%r<66>;
	.reg .b32 	%f<125>;
	.reg .b64 	%rd<45>;

	ld.param.u64 	%rd10, [_Z25simple_convolution_kernelPKfS0_Pfiiiiii_param_1];
	ld.param.u64 	%rd11, [_Z25simple_convolution_kernelPKfS0_Pfiiiiii_param_2];
	ld.param.u32 	%r33, [_Z25simple_convolution_kernelPKfS0_Pfiiiiii_param_3];
	ld.param.u32 	%r28, [_Z25simple_convolution_kernelPKfS0_Pfiiiiii_param_4];
	ld.param.u32 	%r29, [_Z25simple_convolution_kernelPKfS0_Pfiiiiii_param_5];
	ld.param.u32 	%r31, [_Z25simple_convolution_kernelPKfS0_Pfiiiiii_param_7];
	ld.param.u32 	%r32, [_Z25simple_convolution_kernelPKfS0_Pfiiiiii_param_8];
	cvta.to.global.u64 	%rd1, %rd11;
	cvta.to.global.u64 	%rd2, %rd10;
	mov.u32 	%r34, %ctaid.y;
	mov.u32 	%r35, %ntid.y;
	mov.u32 	%r36, %tid.y;
	mad.lo.s32 	%r1, %r34, %r35, %r36;
	mov.u32 	%r37, %ctaid.x;
	mov.u32 	%r38, %ntid.x;
	mov.u32 	%r39, %tid.x;
	mad.lo.s32 	%r2, %r37, %r38, %r39;
	setp.ge.s32 	%p1, %r1, %r33;
	setp.ge.s32 	%p2, %r2, %r28;
	or.pred  	%p3, %p1, %p2;
	setp.lt.s32 	%p4, %r29, 1;
	or.pred  	%p5, %p3, %p4;
	@%p5 bra 	$L__BB0_21;
	ld.param.u32 	%r56, [_Z25simple_convolution_kernelPKfS0_Pfiiiiii_param_6];
	mad.lo.s32 	%r3, %r28, %r1, %r2;
	mul.lo.s32 	%r4, %r32, %r3;
	min.s32 	%r40, %r56, %r31;
	min.s32 	%r41, %r40, %r32;
	setp.lt.s32 	%p6, %r41, 1;
	@%p6 bra 	$L__BB0_21;
	and.b32  	%r5, %r32, 15;
	and.b32  	%r6, %r32, 7;
	and.b32  	%r7, %r32, 2147483632;
	and.b32  	%r8, %r32, 3;
	neg.s32 	%r9, %r7;
	mul.lo.s32 	%r10, %r3, %r29;
	mov.b32 	%r58, 0;
$L__BB0_3:
	ld.param.u64 	%rd43, [_Z25simple_convolution_kernelPKfS0_Pfiiiiii_param_0];
	add.s32 	%r44, %r58, %r10;
	cvta.to.global.u64 	%rd12, %rd43;
	mul.wide.s32 	%rd13, %r44, 4;
	add.s64 	%rd3, %rd12, %rd13;
	mov.b32 	%r59, 0;
$L__BB0_4:
	mul.lo.s32 	%r13, %r59, %r31;
	mov.b32 	%r60, 0;
$L__BB0_5:
	setp.lt.u32 	%p7, %r32, 16;
	add.s32 	%r47, %r60, %r13;
	mul.lo.s32 	%r15, %r47, %r32;
	mov.b32 	%r64, 0;
	@%p7 bra 	$L__BB0_8;
	mul.wide.u32 	%rd14, %r15, 4;
	add.s64 	%rd15, %rd2, %rd14;
	add.s64 	%rd44, %rd15, 32;
	mov.u32 	%r61, %r4;
	mov.u32 	%r62, %r9;
$L__BB0_7:
	.pragma "nounroll";
	mul.wide.s32 	%rd16, %r61, 4;
	add.s64 	%rd17, %rd1, %rd16;
	ld.global.f32 	%f1, [%rd3];
	ld.global.f32 	%f2, [%rd44+-32];
	mul.f32 	%f3, %f1, %f2;
	atom.global.add.f32 	%f4, [%rd17], %f3;
	ld.global.f32 	%f5, [%rd3];
	ld.global.f32 	%f6, [%rd44+-28];
	mul.f32 	%f7, %f5, %f6;
	atom.global.add.f32 	%f8, [%rd17+4], %f7;
	ld.global.f32 	%f9, [%rd3];
	ld.global.f32 	%f10, [%rd44+-24];
	mul.f32 	%f11, %f9, %f10;
	atom.global.add.f32 	%f12, [%rd17+8], %f11;
	ld.global.f32 	%f13, [%rd3];
	ld.global.f32 	%f14, [%rd44+-20];
	mul.f32 	%f15, %f13, %f14;
	atom.global.add.f32 	%f16, [%rd17+12], %f15;
	ld.global.f32 	%f17, [%rd3];
	ld.global.f32 	%f18, [%rd44+-16];
	mul.f32 	%f19, %f17, %f18;
	atom.global.add.f32 	%f20, [%rd17+16], %f19;
	ld.global.f32 	%f21, [%rd3];
	ld.global.f32 	%f22, [%rd44+-12];
	mul.f32 	%f23, %f21, %f22;
	atom.global.add.f32 	%f24, [%rd17+20], %f23;
	ld.global.f32 	%f25, [%rd3];
	ld.global.f32 	%f26, [%rd44+-8];
	mul.f32 	%f27, %f25, %f26;
	atom.global.add.f32 	%f28, [%rd17+24], %f27;
	ld.global.f32 	%f29, [%rd3];
	ld.global.f32 	%f30, [%rd44+-4];
	mul.f32 	%f31, %f29, %f30;
	atom.global.add.f32 	%f32, [%rd17+28], %f31;
	ld.global.f32 	%f33, [%rd3];
	ld.global.f32 	%f34, [%rd44];
	mul.f32 	%f35, %f33, %f34;
	atom.global.add.f32 	%f36, [%rd17+32], %f35;
	ld.global.f32 	%f37, [%rd3];
	ld.global.f32 	%f38, [%rd44+4];
	mul.f32 	%f39, %f37, %f38;
	atom.global.add.f32 	%f40, [%rd17+36], %f39;
	ld.global.f32 	%f41, [%rd3];
	ld.global.f32 	%f42, [%rd44+8];
	mul.f32 	%f43, %f41, %f42;
	atom.global.add.f32 	%f44, [%rd17+40], %f43;
	ld.global.f32 	%f45, [%rd3];
	ld.global.f32 	%f46, [%rd44+12];
	mul.f32 	%f47, %f45, %f46;
	atom.global.add.f32 	%f48, [%rd17+44], %f47;
	ld.global.f32 	%f49, [%rd3];
	ld.global.f32 	%f50, [%rd44+16];
	mul.f32 	%f51, %f49, %f50;
	atom.global.add.f32 	%f52, [%rd17+48], %f51;
	ld.global.f32 	%f53, [%rd3];
	ld.global.f32 	%f54, [%rd44+20];
	mul.f32 	%f55, %f53, %f54;
	atom.global.add.f32 	%f56, [%rd17+52], %f55;
	ld.global.f32 	%f57, [%rd3];
	ld.global.f32 	%f58, [%rd44+24];
	mul.f32 	%f59, %f57, %f58;
	atom.global.add.f32 	%f60, [%rd17+56], %f59;
	ld.global.f32 	%f61, [%rd3];
	ld.global.f32 	%f62, [%rd44+28];
	mul.f32 	%f63, %f61, %f62;
	atom.global.add.f32 	%f64, [%rd17+60], %f63;
	add.s32 	%r62, %r62, 16;
	add.s32 	%r61, %r61, 16;
	add.s64 	%rd44, %rd44, 64;
	setp.ne.s32 	%p8, %r62, 0;
	mov.u32 	%r64, %r7;
	@%p8 bra 	$L__BB0_7;
$L__BB0_8:
	setp.eq.s32 	%p9, %r5, 0;
	@%p9 bra 	$L__BB0_18;
	add.s32 	%r48, %r5, -1;
	setp.lt.u32 	%p10, %r48, 7;
	@%p10 bra 	$L__BB0_11;
	add.s32 	%r49, %r64, %r4;
	mul.wide.s32 	%rd18, %r49, 4;
	add.s64 	%rd19, %rd1, %rd18;
	ld.global.f32 	%f65, [%rd3];
	add.s32 	%r50, %r64, %r15;
	mul.wide.u32 	%rd20, %r50, 4;
	add.s64 	%rd21, %rd2, %rd20;
	ld.global.f32 	%f66, [%rd21];
	mul.f32 	%f67, %f65, %f66;
	atom.global.add.f32 	%f68, [%rd19], %f67;
	ld.global.f32 	%f69, [%rd3];
	cvt.u64.u32 	%rd22, %r15;
	cvt.u64.u32 	%rd23, %r64;
	add.s64 	%rd24, %rd23, %rd22;
	shl.b64 	%rd25, %rd24, 2;
	add.s64 	%rd26, %rd2, %rd25;
	ld.global.f32 	%f70, [%rd26+4];
	mul.f32 	%f71, %f69, %f70;
	atom.global.add.f32 	%f72, [%rd19+4], %f71;
	ld.global.f32 	%f73, [%rd3];
	ld.global.f32 	%f74, [%rd26+8];
	mul.f32 	%f75, %f73, %f74;
	atom.global.add.f32 	%f76, [%rd19+8], %f75;
	ld.global.f32 	%f77, [%rd3];
	ld.global.f32 	%f78, [%rd26+12];
	mul.f32 	%f79, %f77, %f78;
	atom.global.add.f32 	%f80, [%rd19+12], %f79;
	ld.global.f32 	%f81, [%rd3];
	ld.global.f32 	%f82, [%rd26+16];
	mul.f32 	%f83, %f81, %f82;
	atom.global.add.f32 	%f84, [%rd19+16], %f83;
	ld.global.f32 	%f85, [%rd3];
	ld.global.f32 	%f86, [%rd26+20];
	mul.f32 	%f87, %f85, %f86;
	atom.global.add.f32 	%f88, [%rd19+20], %f87;
	ld.global.f32 	%f89, [%rd3];
	ld.global.f32 	%f90, [%rd26+24];
	mul.f32 	%f91, %f89, %f90;
	atom.global.add.f32 	%f92, [%rd19+24], %f91;
	ld.global.f32 	%f93, [%rd3];
	ld.global.f32 	%f94, [%rd26+28];
	mul.f32 	%f95, %f93, %f94;
	atom.global.add.f32 	%f96, [%rd19+28], %f95;
	add.s32 	%r64, %r64, 8;
$L__BB0_11:
	setp.eq.s32 	%p11, %r6, 0;
	@%p11 bra 	$L__BB0_18;
	add.s32 	%r51, %r6, -1;
	setp.lt.u32 	%p12, %r51, 3;
	@%p12 bra 	$L__BB0_14;
	add.s32 	%r52, %r64, %r4;
	mul.wide.s32 	%rd27, %r52, 4;
	add.s64 	%rd28, %rd1, %rd27;
	ld.global.f32 	%f97, [%rd3];
	add.s32 	%r53, %r64, %r15;
	mul.wide.u32 	%rd29, %r53, 4;
	add.s64 	%rd30, %rd2, %rd29;
	ld.global.f32 	%f98, [%rd30];
	mul.f32 	%f99, %f97, %f98;
	atom.global.add.f32 	%f100, [%rd28], %f99;
	ld.global.f32 	%f101, [%rd3];
	cvt.u64.u32 	%rd31, %r15;
	cvt.u64.u32 	%rd32, %r64;
	add.s64 	%rd33, %rd32, %rd31;
	shl.b64 	%rd34, %rd33, 2;
	add.s64 	%rd35, %rd2, %rd34;
	ld.global.f32 	%f102, [%rd35+4];
	mul.f32 	%f103, %f101, %f102;
	atom.global.add.f32 	%f104, [%rd28+4], %f103;
	ld.global.f32 	%f105, [%rd3];
	ld.global.f32 	%f106, [%rd35+8];
	mul.f32 	%f107, %f105, %f106;
	atom.global.add.f32 	%f108, [%rd28+8], %f107;
	ld.global.f32 	%f109, [%rd3];
	ld.global.f32 	%f110, [%rd35+12];
	mul.f32 	%f111, %f109, %f110;
	atom.global.add.f32 	%f112, [%rd28+12], %f111;
	add.s32 	%r64, %r64, 4;
$L__BB0_14:
	setp.eq.s32 	%p13, %r8, 0;
	@%p13 bra 	$L__BB0_18;
	setp.eq.s32 	%p14, %r8, 1;
	add.s32 	%r54, %r64, %r4;
	mul.wide.s32 	%rd36, %r54, 4;
	add.s64 	%rd7, %rd1, %rd36;
	ld.global.f32 	%f113, [%rd3];
	add.s32 	%r55, %r64, %r15;
	mul.wide.u32 	%rd37, %r55, 4;
	add.s64 	%rd38, %rd2, %rd37;
	ld.global.f32 	%f114, [%rd38];
	mul.f32 	%f115, %f113, %f114;
	atom.global.add.f32 	%f116, [%rd7], %f115;
	@%p14 bra 	$L__BB0_18;
	setp.eq.s32 	%p15, %r8, 2;
	ld.global.f32 	%f117, [%rd3];
	cvt.u64.u32 	%rd39, %r15;
	cvt.u64.u32 	%rd40, %r64;
	add.s64 	%rd41, %rd40, %rd39;
	shl.b64 	%rd42, %rd41, 2;
	add.s64 	%rd8, %rd2, %rd42;
	ld.global.f32 	%f118, [%rd8+4];
	mul.f32 	%f119, %f117, %f118;
	atom.global.add.f32 	%f120, [%rd7+4], %f119;
	@%p15 bra 	$L__BB0_18;
	ld.global.f32 	%f121, [%rd3];
	ld.global.f32 	%f122, [%rd8+8];
	mul.f32 	%f123, %f121, %f122;
	atom.global.add.f32 	%f124, [%rd7+8], %f123;
$L__BB0_18:
	add.s32 	%r60, %r60, 1;
	setp.ne.s32 	%p16, %r60, %r31;
	@%p16 bra 	$L__BB0_5;
	ld.param.u32 	%r57, [_Z25simple_convolution_kernelPKfS0_Pfiiiiii_param_6];
	add.s32 	%r59, %r59, 1;
	setp.ne.s32 	%p17, %r59, %r57;
	@%p17 bra 	$L__BB0_4;
	add.s32 	%r58, %r58, 1;
	setp.ne.s32 	%p18, %r58, %r29;
	@%p18 bra 	$L__BB0_3;
$L__BB0_21:
	ret;

}


// ===== COMPILED SASS (sm_100) =====

	.target	sm_100

	.elftype	@"ET_EXEC"


//--------------------- .note.nv.tkinfo           --------------------------
	.section	.note.nv.tkinfo,"",@"SHT_NOTE"
	.sectionflags	@"SHF_NOTE_NV_TKINFO"
	.tkinfo
        /*0018*/ 	.word	0x00000002
        /*0030*/ 	.string	""
        /*0030*/ 	.string	"ptxas"
        /*0030*/ 	.string	"Cuda compilation tools, release 13.0, V13.0.88"
        /*0030*/ 	.string	"Build cuda_13.0.r13.0/compiler.36424714_0"
        /*0030*/ 	.string	"-arch sm_100 -m 64 "



//--------------------- .note.nv.cuinfo           --------------------------
	.section	.note.nv.cuinfo,"",@"SHT_NOTE"
	.sectionflags	@"SHF_NOTE_NV_CUINFO"
        /*0018*/ 	.short	0x0002
        /*001a*/ 	.short	0x0064
        /*001c*/ 	.short	0x0082
	.zero		2


//--------------------- .nv.info                  --------------------------
	.section	.nv.info,"",@"SHT_CUDA_INFO"
	.align	4


	//----- nvinfo : EIATTR_REGCOUNT
	.align		4
        /*0000*/ 	.byte	0x04, 0x2f
        /*0002*/ 	.short	(.L_1 - .L_0)
	.align		4
.L_0:
        /*0004*/ 	.word	index@(_Z25simple_convolution_kernelPKfS0_Pfiiiiii)
        /*0008*/ 	.word	0x0000001a


	//----- nvinfo : EIATTR_FRAME_SIZE
	.align		4
.L_1:
        /*000c*/ 	.byte	0x04, 0x11
        /*000e*/ 	.short	(.L_3 - .L_2)
	.align		4
.L_2:
        /*0010*/ 	.word	index@(_Z25simple_convolution_kernelPKfS0_Pfiiiiii)
        /*0014*/ 	.word	0x00000000


	//----- nvinfo : EIATTR_MIN_STACK_SIZE
	.align		4
.L_3:
        /*0018*/ 	.byte	0x04, 0x12
        /*001a*/ 	.short	(.L_5 - .L_4)
	.align		4
.L_4:
        /*001c*/ 	.word	index@(_Z25simple_convolution_kernelPKfS0_Pfiiiiii)
        /*0020*/ 	.word	0x00000000
.L_5:


//--------------------- .nv.compat                --------------------------
	.section	.nv.compat,"",@"SHT_CUDA_COMPAT_INFO"
	.align	4
        /*0000*/ 	.byte	0x02, 0x09, 0x00, 0x00, 0x02, 0x02, 0x01, 0x00, 0x02, 0x05, 0x05, 0x00, 0x03, 0x07, 0x01, 0x01
        /*0010*/ 	.byte	0x02, 0x03, 0x00, 0x00, 0x02, 0x06, 0x01, 0x00, 0x04, 0x0b, 0x08, 0x00, 0x09, 0x00, 0x00, 0x00
        /*0020*/ 	.byte	0x00, 0x00, 0x00, 0x00


//--------------------- .nv.info._Z25simple_convolution_kernelPKfS0_Pfiiiiii --------------------------
	.section	.nv.info._Z25simple_convolution_kernelPKfS0_Pfiiiiii,"",@"SHT_CUDA_INFO"
	.sectionflags	@""
	.align	4


	//----- nvinfo : EIATTR_CUDA_API_VERSION
	.align		4
        /*0000*/ 	.byte	0x04, 0x37
        /*0002*/ 	.short	(.L_7 - .L_6)
.L_6:
        /*0004*/ 	.word	0x00000082


	//----- nvinfo : EIATTR_KPARAM_INFO
	.align		4
.L_7:
        /*0008*/ 	.byte	0x04, 0x17
        /*000a*/ 	.short	(.L_9 - .L_8)
.L_8:
        /*000c*/ 	.word	0x00000000
        /*0010*/ 	.short	0x0008
        /*0012*/ 	.short	0x002c
        /*0014*/ 	.byte	0x00, 0xf0, 0x11, 0x00


	//----- nvinfo : EIATTR_KPARAM_INFO
	.align		4
.L_9:
        /*0018*/ 	.byte	0x04, 0x17
        /*001a*/ 	.short	(.L_11 - .L_10)
.L_10:
        /*001c*/ 	.word	0x00000000
        /*0020*/ 	.short	0x0007
        /*0022*/ 	.short	0x0028
        /*0024*/ 	.byte	0x00, 0xf0, 0x11, 0x00


	//----- nvinfo : EIATTR_KPARAM_INFO
	.align		4
.L_11:
        /*0028*/ 	.byte	0x04, 0x17
        /*002a*/ 	.short	(.L_13 - .L_12)
.L_12:
        /*002c*/ 	.word	0x00000000
        /*0030*/ 	.short	0x0006
        /*0032*/ 	.short	0x0024
        /*0034*/ 	.byte	0x00, 0xf0, 0x11, 0x00


	//----- nvinfo : EIATTR_KPARAM_INFO
	.align		4
.L_13:
        /*0038*/ 	.byte	0x04, 0x17
        /*003a*/ 	.short	(.L_15 - .L_14)
.L_14:
        /*003c*/ 	.word	0x00000000
        /*0040*/ 	.short	0x0005
        /*0042*/ 	.short	0x0020
        /*0044*/ 	.byte	0x00, 0xf0, 0x11, 0x00


	//----- nvinfo : EIATTR_KPARAM_INFO
	.align		4
.L_15:
        /*0048*/ 	.byte	0x04, 0x17
        /*004a*/ 	.short	(.L_17 - .L_16)
.L_16:
        /*004c*/ 	.word	0x00000000
        /*0050*/ 	.short	0x0004
        /*0052*/ 	.short	0x001c
        /*0054*/ 	.byte	0x00, 0xf0, 0x11, 0x00


	//----- nvinfo : EIATTR_KPARAM_INFO
	.align		4
.L_17:
        /*0058*/ 	.byte	0x04, 0x17
        /*005a*/ 	.short	(.L_19 - .L_18)
.L_18:
        /*005c*/ 	.word	0x00000000
        /*0060*/ 	.short	0x0003
        /*0062*/ 	.short	0x0018
        /*0064*/ 	.byte	0x00, 0xf0, 0x11, 0x00


	//----- nvinfo : EIATTR_KPARAM_INFO
	.align		4
.L_19:
        /*0068*/ 	.byte	0x04, 0x17
        /*006a*/ 	.short	(.L_21 - .L_20)
.L_20:
        /*006c*/ 	.word	0x00000000
        /*0070*/ 	.short	0x0002
        /*0072*/ 	.short	0x0010
        /*0074*/ 	.byte	0x00, 0xf5, 0x21, 0x00


	//----- nvinfo : EIATTR_KPARAM_INFO
	.align		4
.L_21:
        /*0078*/ 	.byte	0x04, 0x17
        /*007a*/ 	.short	(.L_23 - .L_22)
.L_22:
        /*007c*/ 	.word	0x00000000
        /*0080*/ 	.short	0x0001
        /*0082*/ 	.short	0x0008
        /*0084*/ 	.byte	0x00, 0xf5, 0x21, 0x00


	//----- nvinfo : EIATTR_KPARAM_INFO
	.align		4
.L_23:
        /*0088*/ 	.byte	0x04, 0x17
        /*008a*/ 	.short	(.L_25 - .L_24)
.L_24:
        /*008c*/ 	.word	0x00000000
        /*0090*/ 	.short	0x0000
        /*0092*/ 	.short	0x0000
        /*0094*/ 	.byte	0x00, 0xf5, 0x21, 0x00


	//----- nvinfo : EIATTR_SPARSE_MMA_MASK
	.align		4
.L_25:
        /*0098*/ 	.byte	0x03, 0x50
        /*009a*/ 	.short	0x0000


	//----- nvinfo : EIATTR_MAXREG_COUNT
	.align		4
        /*009c*/ 	.byte	0x03, 0x1b
        /*009e*/ 	.short	0x00ff


	//----- nvinfo : EIATTR_MERCURY_ISA_VERSION
	.align		4
        /*00a0*/ 	.byte	0x03, 0x5f
        /*00a2*/ 	.short	0x0101


	//----- nvinfo : EIATTR_VRC_CTA_INIT_COUNT
	.align		4
        /*00a4*/ 	.byte	0x02, 0x4a
	.zero		1
	.zero		1


	//----- nvinfo : EIATTR_EXIT_INSTR_OFFSETS
	.align		4
        /*00a8*/ 	.byte	0x04, 0x1c
        /*00aa*/ 	.short	(.L_27 - .L_26)


	//   ....[0]....
.L_26:
        /*00ac*/ 	.word	0x000000e0


	//   ....[1]....
        /*00b0*/ 	.word	0x00000140


	//   ....[2]....
        /*00b4*/ 	.word	0x00000f60


	//----- nvinfo : EIATTR_CBANK_PARAM_SIZE
	.align		4
.L_27:
        /*00b8*/ 	.byte	0x03, 0x19
        /*00ba*/ 	.short	0x0030


	//----- nvinfo : EIATTR_PARAM_CBANK
	.align		4
        /*00bc*/ 	.byte	0x04, 0x0a
        /*00be*/ 	.short	(.L_29 - .L_28)
	.align		4
.L_28:
        /*00c0*/ 	.word	index@(.nv.constant0._Z25simple_convolution_kernelPKfS0_Pfiiiiii)
        /*00c4*/ 	.short	0x0380
        /*00c6*/ 	.short	0x0030


	//----- nvinfo : EIATTR_SW_WAR
	.align		4
.L_29:
        /*00c8*/ 	.byte	0x04, 0x36
        /*00ca*/ 	.short	(.L_31 - .L_30)
.L_30:
        /*00cc*/ 	.word	0x00000008
.L_31:


//--------------------- .nv.callgraph             --------------------------
	.section	.nv.callgraph,"",@"SHT_CUDA_CALLGRAPH"
	.align	4
	.sectionentsize	8
	.align		4
        /*0000*/ 	.word	0x00000000
	.align		4
        /*0004*/ 	.word	0xffffffff
	.align		4
        /*0008*/ 	.word	0x00000000
	.align		4
        /*000c*/ 	.word	0xfffffffe
	.align		4
        /*0010*/ 	.word	0x00000000
	.align		4
        /*0014*/ 	.word	0xfffffffd
	.align		4
        /*0018*/ 	.word	0x00000000
	.align		4
        /*001c*/ 	.word	0xfffffffc


//--------------------- .text._Z25simple_convolution_kernelPKfS0_Pfiiiiii --------------------------
	.section	.text._Z25simple_convolution_kernelPKfS0_Pfiiiiii,"ax",@progbits
	.align	128
        .global         _Z25simple_convolution_kernelPKfS0_Pfiiiiii
        .type           _Z25simple_convolution_kernelPKfS0_Pfiiiiii,@function
        .size           _Z25simple_convolution_kernelPKfS0_Pfiiiiii,(.L_x_9 - _Z25simple_convolution_kernelPKfS0_Pfiiiiii)
        .other          _Z25simple_convolution_kernelPKfS0_Pfiiiiii,@"STO_CUDA_ENTRY STV_DEFAULT"
_Z25simple_convolution_kernelPKfS0_Pfiiiiii:
.text._Z25simple_convolution_kernelPKfS0_Pfiiiiii:
[----:B------:R-:W-:Y:S01]  /*0000*/  LDC R1, c[0x0][0x37c] ;  /* 0x0000df00ff017b82 */ /* 0x000fe20000000800 */
[----:B------:R-:W0:Y:S07]  /*0010*/  S2R R2, SR_TID.X ;  /* 0x0000000000027919 */ /* 0x000e2e0000002100 */
[----:B------:R-:W1:Y:S01]  /*0020*/  LDC R0, c[0x0][0x364] ;  /* 0x0000d900ff007b82 */ /* 0x000e620000000800 */
[----:B------:R-:W2:Y:S01]  /*0030*/  LDCU.64 UR6, c[0x0][0x398] ;  /* 0x00007300ff0677ac */ /* 0x000ea20008000a00 */
[----:B------:R-:W1:Y:S06]  /*0040*/  S2R R5, SR_TID.Y ;  /* 0x0000000000057919 */ /* 0x000e6c0000002200 */
[----:B------:R-:W0:Y:S08]  /*0050*/  S2UR UR5, SR_CTAID.X ;  /* 0x00000000000579c3 */ /* 0x000e300000002500 */
[----:B------:R-:W0:Y:S08]  /*0060*/  LDC R3, c[0x0][0x360] ;  /* 0x0000d800ff037b82 */ /* 0x000e300000000800 */
[----:B------:R-:W1:Y:S08]  /*0070*/  S2UR UR4, SR_CTAID.Y ;  /* 0x00000000000479c3 */ /* 0x000e700000002600 */
[----:B------:R-:W3:Y:S01]  /*0080*/  LDC R4, c[0x0][0x3a0] ;  /* 0x0000e800ff047b82 */ /* 0x000ee20000000800 */
[----:B0-----:R-:W-:-:S05]  /*0090*/  IMAD R3, R3, UR5, R2 ;  /* 0x0000000503037c24 */ /* 0x001fca000f8e0202 */
[----:B--2---:R-:W-:Y:S01]  /*00a0*/  ISETP.GE.AND P0, PT, R3, UR7, PT ;  /* 0x0000000703007c0c */ /* 0x004fe2000bf06270 */
[----:B-1----:R-:W-:-:S05]  /*00b0*/  IMAD R0, R0, UR4, R5 ;  /* 0x0000000400007c24 */ /* 0x002fca000f8e0205 */
[----:B------:R-:W-:-:S04]  /*00c0*/  ISETP.GE.OR P0, PT, R0, UR6, P0 ;  /* 0x0000000600007c0c */ /* 0x000fc80008706670 */
[----:B---3--:R-:W-:-:S13]  /*00d0*/  ISETP.LT.OR P0, PT, R4, 0x1, P0 ;  /* 0x000000010400780c */ /* 0x008fda0000701670 */
[----:B------:R-:W-:Y:S05]  /*00e0*/  @P0 EXIT ;  /* 0x000000000000094d */ /* 0x000fea0003800000 */
[----:B------:R-:W0:Y:S01]  /*00f0*/  LDC.64 R6, c[0x0][0x3a8] ;  /* 0x0000ea00ff067b82 */ /* 0x000e220000000a00 */
[----:B------:R-:W0:Y:S01]  /*0100*/  LDCU UR4, c[0x0][0x3a4] ;  /* 0x00007480ff0477ac */ /* 0x000e220008000800 */
[----:B------:R-:W-:Y:S01]  /*0110*/  IMAD R0, R0, UR7, R3 ;  /* 0x0000000700007c24 */ /* 0x000fe2000f8e0203 */
[----:B0-----:R-:W-:-:S04]  /*0120*/  VIMNMX3 R2, R6, UR4, R7, PT ;  /* 0x0000000406027c0f */ /* 0x001fc8000b800107 */
[----:B------:R-:W-:-:S13]  /*0130*/  ISETP.GE.AND P0, PT, R2, 0x1, PT ;  /* 0x000000010200780c */ /* 0x000fda0003f06270 */
[----:B------:R-:W-:Y:S05]  /*0140*/  @!P0 EXIT ;  /* 0x000000000000894d */ /* 0x000fea0003800000 */
[C---:B------:R-:W-:Y:S01]  /*0150*/  LOP3.LUT R5, R7.reuse, 0x7ffffff0, RZ, 0xc0, !PT ;  /* 0x7ffffff007057812 */ /* 0x040fe200078ec0ff */
[----:B------:R-:W-:Y:S01]  /*0160*/  IMAD R4, R0, R7, RZ ;  /* 0x0000000700047224 */ /* 0x000fe200078e02ff */
[C---:B------:R-:W-:Y:S01]  /*0170*/  LOP3.LUT R14, R7.reuse, 0xf, RZ, 0xc0, !PT ;  /* 0x0000000f070e7812 */ /* 0x040fe200078ec0ff */
[----:B------:R-:W0:Y:S01]  /*0180*/  LDCU.64 UR12, c[0x0][0x358] ;  /* 0x00006b00ff0c77ac */ /* 0x000e220008000a00 */
[C---:B------:R-:W-:Y:S02]  /*0190*/  LOP3.LUT R15, R7.reuse, 0x7, RZ, 0xc0, !PT ;  /* 0x00000007070f7812 */ /* 0x040fe400078ec0ff */
[----:B------:R-:W-:Y:S01]  /*01a0*/  LOP3.LUT R6, R7, 0x3, RZ, 0xc0, !PT ;  /* 0x0000000307067812 */ /* 0x000fe200078ec0ff */
[----:B------:R-:W-:Y:S01]  /*01b0*/  UMOV UR4, URZ ;  /* 0x000000ff00047c82 */ /* 0x000fe20008000000 */
[----:B------:R-:W-:-:S07]  /*01c0*/  IADD3 R7, PT, PT, -R5, RZ, RZ ;  /* 0x000000ff05077210 */ /* 0x000fce0007ffe1ff */
.L_x_7:
[----:B01-3--:R-:W1:Y:S01]  /*01d0*/  LDC R11, c[0x0][0x3a0] ;  /* 0x0000e800ff0b7b82 */ /* 0x00be620000000800 */
[----:B------:R-:W-:-:S07]  /*01e0*/  UMOV UR5, URZ ;  /* 0x000000ff00057c82 */ /* 0x000fce0008000000 */
[----:B--2---:R-:W2:Y:S01]  /*01f0*/  LDC.64 R2, c[0x0][0x380] ;  /* 0x0000e000ff027b82 */ /* 0x004ea20000000a00 */
[----:B-1----:R-:W-:Y:S01]  /*0200*/  IMAD R9, R0, R11, UR4 ;  /* 0x0000000400097e24 */ /* 0x002fe2000f8e020b */
[----:B------:R-:W-:-:S06]  /*0210*/  UIADD3 UR4, UPT, UPT, UR4, 0x1, URZ ;  /* 0x0000000104047890 */ /* 0x000fcc000fffe0ff */
[----:B------:R-:W-:Y:S01]  /*0220*/  ISETP.NE.AND P0, PT, R11, UR4, PT ;  /* 0x000000040b007c0c */ /* 0x000fe2000bf05270 */
[----:B--2-4-:R-:W-:-:S12]  /*0230*/  IMAD.WIDE R2, R9, 0x4, R2 ;  /* 0x0000000409027825 */ /* 0x014fd800078e0202 */
.L_x_6:
[----:B-1----:R-:W1:Y:S01]  /*0240*/  LDCU UR6, c[0x0][0x3a4] ;  /* 0x00007480ff0677ac */ /* 0x002e620008000800 */
[----:B------:R-:W-:Y:S01]  /*0250*/  UMOV UR10, UR5 ;  /* 0x00000005000a7c82 */ /* 0x000fe20008000000 */
[----:B------:R-:W-:-:S04]  /*0260*/  UIADD3 UR5, UPT, UPT, UR5, 0x1, URZ ;  /* 0x0000000105057890 */ /* 0x000fc8000fffe0ff */
[----:B-1----:R-:W-:-:S03]  /*0270*/  UISETP.NE.AND UP0, UPT, UR5, UR6, UPT ;  /* 0x000000060500728c */ /* 0x002fc6000bf05270 */
[----:B0-234-:R-:W-:-:S08]  /*0280*/  UMOV UR6, URZ ;  /* 0x000000ff00067c82 */ /* 0x01dfd00008000000 */
.L_x_5:
[----:B-1----:R-:W1:Y:S01]  /*0290*/  LDCU.64 UR8, c[0x0][0x3a8] ;  /* 0x00007500ff0877ac */ /* 0x002e620008000a00 */
[----:B------:R-:W-:Y:S01]  /*02a0*/  HFMA2 R9, -RZ, RZ, 0, 0 ;  /* 0x00000000ff097431 */ /* 0x000fe200000001ff */
[----:B-1----:R-:W-:Y:S02]  /*02b0*/  UISETP.GE.U32.AND UP2, UPT, UR9, 0x10, UPT ;  /* 0x000000100900788c */ /* 0x002fe4000bf46070 */
[----:B------:R-:W-:Y:S02]  /*02c0*/  UIMAD UR7, UR10, UR8, UR6 ;  /* 0x000000080a0772a4 */ /* 0x000fe4000f8e0206 */
[----:B------:R-:W-:Y:S02]  /*02d0*/  UIADD3 UR6, UPT, UPT, UR6, 0x1, URZ ;  /* 0x0000000106067890 */ /* 0x000fe4000fffe0ff */
[----:B------:R-:W-:Y:S02]  /*02e0*/  UIMAD UR7, UR7, UR9, URZ ;  /* 0x00000009070772a4 */ /* 0x000fe4000f8e02ff */
[----:B------:R-:W-:Y:S01]  /*02f0*/  UISETP.NE.AND UP1, UPT, UR6, UR8, UPT ;  /* 0x000000080600728c */ /* 0x000fe2000bf25270 */
[----:B0-234-:R-:W-:Y:S10]  /*0300*/  BRA.U !UP2, `(.L_x_0) ;  /* 0x000000050a4c7547 */ /* 0x01dff4000b800000 */
[----:B------:R-:W1:Y:S01]  /*0310*/  LDCU.64 UR8, c[0x0][0x388] ;  /* 0x00007100ff0877ac */ /* 0x000e620008000a00 */
[----:B------:R-:W-:Y:S02]  /*0320*/  MOV R12, R4 ;  /* 0x00000004000c7202 */ /* 0x000fe40000000f00 */
[----:B------:R-:W-:Y:S01]  /*0330*/  MOV R13, R7 ;  /* 0x00000007000d7202 */ /* 0x000fe20000000f00 */
[----:B-1----:R-:W-:-:S04]  /*0340*/  UIMAD.WIDE.U32 UR8, UR7, 0x4, UR8 ;  /* 0x00000004070878a5 */ /* 0x002fc8000f8e0008 */
[----:B------:R-:W-:-:S04]  /*0350*/  UIADD3 UR11, UP2, UPT, UR8, 0x20, URZ ;  /* 0x00000020080b7890 */ /* 0x000fc8000ff5e0ff */
[----:B------:R-:W-:Y:S02]  /*0360*/  UIADD3.X UR8, UPT, UPT, URZ, UR9, URZ, UP2, !UPT ;  /* 0x00000009ff087290 */ /* 0x000fe400097fe4ff */
[----:B------:R-:W-:-:S04]  /*0370*/  MOV R16, UR11 ;  /* 0x0000000b00107c02 */ /* 0x000fc80008000f00 */
[----:B------:R-:W-:-:S07]  /*0380*/  IMAD.U32 R17, RZ, RZ, UR8 ;  /* 0x00000008ff117e24 */ /* 0x000fce000f8e00ff */
.L_x_1:
[----:B------:R-:W-:Y:S01]  /*0390*/  MOV R8, R16 ;  /* 0x0000001000087202 */ /* 0x000fe20000000f00 */
[----:B-1----:R-:W1:Y:S01]  /*03a0*/  LDC.64 R10, c[0x0][0x390] ;  /* 0x0000e400ff0a7b82 */ /* 0x002e620000000a00 */
[----:B------:R-:W-:Y:S01]  /*03b0*/  MOV R9, R17 ;  /* 0x0000001100097202 */ /* 0x000fe20000000f00 */
[----:B0-----:R-:W2:Y:S04]  /*03c0*/  LDG.E R16, desc[UR12][R2.64] ;  /* 0x0000000c02107981 */ /* 0x001ea8000c1e1900 */
[----:B------:R-:W2:Y:S01]  /*03d0*/  LDG.E R17, desc[UR12][R8.64+-0x20] ;  /* 0xffffe00c08117981 */ /* 0x000ea2000c1e1900 */
[----:B-1----:R-:W-:-:S04]  /*03e0*/  IMAD.WIDE R10, R12, 0x4, R10 ;  /* 0x000000040c0a7825 */ /* 0x002fc800078e020a */
[----:B--2---:R-:W-:-:S05]  /*03f0*/  FMUL R17, R16, R17 ;  /* 0x0000001110117220 */ /* 0x004fca0000400000 */
[----:B------:R0:W-:Y:S04]  /*0400*/  REDG.E.ADD.F32.FTZ.RN.STRONG.GPU desc[UR12][R10.64], R17 ;  /* 0x000000110a0079a6 */ /* 0x0001e8000c12f30c */
[----:B------:R-:W2:Y:S04]  /*0410*/  LDG.E R16, desc[UR12][R2.64] ;  /* 0x0000000c02107981 */ /* 0x000ea8000c1e1900 */
[----:B------:R-:W2:Y:S02]  /*0420*/  LDG.E R19, desc[UR12][R8.64+-0x1c] ;  /* 0xffffe40c08137981 */ /* 0x000ea4000c1e1900 */
[----:B--2---:R-:W-:-:S05]  /*0430*/  FMUL R19, R16, R19 ;  /* 0x0000001310137220 */ /* 0x004fca0000400000 */
[----:B------:R1:W-:Y:S04]  /*0440*/  REDG.E.ADD.F32.FTZ.RN.STRONG.GPU desc[UR12][R10.64+0x4], R19 ;  /* 0x000004130a0079a6 */ /* 0x0003e8000c12f30c */
[----:B------:R-:W2:Y:S04]  /*0450*/  LDG.E R16, desc[UR12][R2.64] ;  /* 0x0000000c02107981 */ /* 0x000ea8000c1e1900 */
[----:B------:R-:W2:Y:S02]  /*0460*/  LDG.E R21, desc[UR12][R8.64+-0x18] ;  /* 0xffffe80c08157981 */ /* 0x000ea4000c1e1900 */
[----:B--2---:R-:W-:-:S05]  /*0470*/  FMUL R21, R16, R21 ;  /* 0x0000001510157220 */ /* 0x004fca0000400000 */
[----:B------:R2:W-:Y:S04]  /*0480*/  REDG.E.ADD.F32.FTZ.RN.STRONG.GPU desc[UR12][R10.64+0x8], R21 ;  /* 0x000008150a0079a6 */ /* 0x0005e8000c12f30c */
[----:B------:R-:W3:Y:S04]  /*0490*/  LDG.E R16, desc[UR12][R2.64] ;  /* 0x0000000c02107981 */ /* 0x000ee8000c1e1900 */
[----:B------:R-:W3:Y:S02]  /*04a0*/  LDG.E R23, desc[UR12][R8.64+-0x14] ;  /* 0xffffec0c08177981 */ /* 0x000ee4000c1e1900 */
[----:B---3--:R-:W-:-:S05]  /*04b0*/  FMUL R23, R16, R23 ;  /* 0x0000001710177220 */ /* 0x008fca0000400000 */
[----:B------:R3:W-:Y:S04]  /*04c0*/  REDG.E.ADD.F32.FTZ.RN.STRONG.GPU desc[UR12][R10.64+0xc], R23 ;  /* 0x00000c170a0079a6 */ /* 0x0007e8000c12f30c */
[----:B------:R-:W4:Y:S04]  /*04d0*/  LDG.E R16, desc[UR12][R2.64] ;  /* 0x0000000c02107981 */ /* 0x000f28000c1e1900 */
[----:B0-----:R-:W4:Y:S02]  /*04e0*/  LDG.E R17, desc[UR12][R8.64+-0x10] ;  /* 0xfffff00c08117981 */ /* 0x001f24000c1e1900 */
[----:B----4-:R-:W-:-:S05]  /*04f0*/  FMUL R17, R16, R17 ;  /* 0x0000001110117220 */ /* 0x010fca0000400000 */
[----:B------:R0:W-:Y:S04]  /*0500*/  REDG.E.ADD.F32.FTZ.RN.STRONG.GPU desc[UR12][R10.64+0x10], R17 ;  /* 0x000010110a0079a6 */ /* 0x0001e8000c12f30c */
[----:B------:R-:W4:Y:S04]  /*0510*/  LDG.E R16, desc[UR12][R2.64] ;  /* 0x0000000c02107981 */ /* 0x000f28000c1e1900 */
[----:B-1----:R-:W4:Y:S02]  /*0520*/  LDG.E R19, desc[UR12][R8.64+-0xc] ;  /* 0xfffff40c08137981 */ /* 0x002f24000c1e1900 */
[----:B----4-:R-:W-:-:S05]  /*0530*/  FMUL R19, R16, R19 ;  /* 0x0000001310137220 */ /* 0x010fca0000400000 */
[----:B------:R1:W-:Y:S04]  /*0540*/  REDG.E.ADD.F32.FTZ.RN.STRONG.GPU desc[UR12][R10.64+0x14], R19 ;  /* 0x000014130a0079a6 */ /* 0x0003e8000c12f30c */
[----:B------:R-:W4:Y:S04]  /*0550*/  LDG.E R16, desc[UR12][R2.64] ;  /* 0x0000000c02107981 */ /* 0x000f28000c1e1900 */
[----:B--2---:R-:W4:Y:S02]  /*0560*/  LDG.E R21, desc[UR12][R8.64+-0x8] ;  /* 0xfffff80c08157981 */ /* 0x004f24000c1e1900 */
[----:B----4-:R-:W-:-:S05]  /*0570*/  FMUL R21, R16, R21 ;  /* 0x0000001510157220 */ /* 0x010fca0000400000 */
[----:B------:R2:W-:Y:S04]  /*0580*/  REDG.E.ADD.F32.FTZ.RN.STRONG.GPU desc[UR12][R10.64+0x18], R21 ;  /* 0x000018150a0079a6 */ /* 0x0005e8000c12f30c */
[----:B------:R-:W4:Y:S04]  /*0590*/  LDG.E R16, desc[UR12][R2.64] ;  /* 0x0000000c02107981 */ /* 0x000f28000c1e1900 */
[----:B---3--:R-:W4:Y:S02]  /*05a0*/  LDG.E R23, desc[UR12][R8.64+-0x4] ;  /* 0xfffffc0c08177981 */ /* 0x008f24000c1e1900 */
[----:B----4-:R-:W-:-:S05]  /*05b0*/  FMUL R23, R16, R23 ;  /* 0x0000001710177220 */ /* 0x010fca0000400000 */
        /* <DEDUP_REMOVED lines=26> */
[----:B--2---:R-:W4:Y:S01]  /*0760*/  LDG.E R21, desc[UR12][R8.64+0x18] ;  /* 0x0000180c08157981 */ /* 0x004f22000c1e1900 */
[----:B------:R-:W-:Y:S01]  /*0770*/  IADD3 R13, PT, PT, R13, 0x10, RZ ;  /* 0x000000100d0d7810 */ /* 0x000fe20007ffe0ff */
[----:B----4-:R-:W-:-:S05]  /*0780*/  FMUL R21, R16, R21 ;  /* 0x0000001510157220 */ /* 0x010fca0000400000 */
[----:B------:R1:W-:Y:S04]  /*0790*/  REDG.E.ADD.F32.FTZ.RN.STRONG.GPU desc[UR12][R10.64+0x38], R21 ;  /* 0x000038150a0079a6 */ /* 0x0003e8000c12f30c */
[----:B------:R-:W2:Y:S04]  /*07a0*/  LDG.E R16, desc[UR12][R2.64] ;  /* 0x0000000c02107981 */ /* 0x000ea8000c1e1900 */
[----:B---3--:R-:W2:Y:S01]  /*07b0*/  LDG.E R23, desc[UR12][R8.64+0x1c] ;  /* 0x00001c0c08177981 */ /* 0x008ea2000c1e1900 */
[----:B------:R-:W-:Y:S01]  /*07c0*/  ISETP.NE.AND P1, PT, R13, RZ, PT ;  /* 0x000000ff0d00720c */ /* 0x000fe20003f25270 */
[----:B------:R-:W-:-:S02]  /*07d0*/  VIADD R12, R12, 0x10 ;  /* 0x000000100c0c7836 */ /* 0x000fc40000000000 */
[----:B--2---:R-:W-:Y:S01]  /*07e0*/  FMUL R23, R16, R23 ;  /* 0x0000001710177220 */ /* 0x004fe20000400000 */
[----:B------:R-:W-:-:S04]  /*07f0*/  IADD3 R16, P2, PT, R8, 0x40, RZ ;  /* 0x0000004008107810 */ /* 0x000fc80007f5e0ff */
[----:B------:R1:W-:Y:S01]  /*0800*/  REDG.E.ADD.F32.FTZ.RN.STRONG.GPU desc[UR12][R10.64+0x3c], R23 ;  /* 0x00003c170a0079a6 */ /* 0x0003e2000c12f30c */
[----:B0-----:R-:W-:-:S04]  /*0810*/  IADD3.X R17, PT, PT, RZ, R9, RZ, P2, !PT ;  /* 0x00000009ff117210 */ /* 0x001fc800017fe4ff */
[----:B------:R-:W-:Y:S05]  /*0820*/  @P1 BRA `(.L_x_1) ;  /* 0xfffffff800d81947 */ /* 0x000fea000383ffff */
[----:B------:R-:W-:-:S07]  /*0830*/  MOV R9, R5 ;  /* 0x0000000500097202 */ /* 0x000fce0000000f00 */
.L_x_0:
[----:B------:R-:W-:-:S13]  /*0840*/  ISETP.NE.AND P1, PT, R14, RZ, PT ;  /* 0x000000ff0e00720c */ /* 0x000fda0003f25270 */
[----:B------:R-:W-:Y:S05]  /*0850*/  @!P1 BRA `(.L_x_2) ;  /* 0x0000000400b49947 */ /* 0x000fea0003800000 */
[----:B------:R-:W-:Y:S02]  /*0860*/  IADD3 R8, PT, PT, R14, -0x1, RZ ;  /* 0xffffffff0e087810 */ /* 0x000fe40007ffe0ff */
[----:B------:R-:W-:Y:S02]  /*0870*/  ISETP.NE.AND P1, PT, R15, RZ, PT ;  /* 0x000000ff0f00720c */ /* 0x000fe40003f25270 */
[----:B------:R-:W-:-:S13]  /*0880*/  ISETP.GE.U32.AND P2, PT, R8, 0x7, PT ;  /* 0x000000070800780c */ /* 0x000fda0003f46070 */
[----:B------:R-:W-:Y:S05]  /*0890*/  @!P2 BRA `(.L_x_3) ;  /* 0x0000000000b0a947 */ /* 0x000fea0003800000 */
[----:B------:R-:W2:Y:S01]  /*08a0*/  LDC.64 R16, c[0x0][0x388] ;  /* 0x0000e200ff107b82 */ /* 0x000ea20000000a00 */
[----:B-1----:R-:W-:Y:S01]  /*08b0*/  IADD3 R11, PT, PT, R9, UR7, RZ ;  /* 0x00000007090b7c10 */ /* 0x002fe2000fffe0ff */
[----:B0-----:R-:W3:Y:S06]  /*08c0*/  LDG.E R8, desc[UR12][R2.64] ;  /* 0x0000000c02087981 */ /* 0x001eec000c1e1900 */
[----:B------:R-:W0:Y:S01]  /*08d0*/  LDC.64 R12, c[0x0][0x390] ;  /* 0x0000e400ff0c7b82 */ /* 0x000e220000000a00 */
[----:B--2---:R-:W-:-:S07]  /*08e0*/  IMAD.WIDE.U32 R16, R11, 0x4, R16 ;  /* 0x000000040b107825 */ /* 0x004fce00078e0010 */
[----:B------:R-:W1:Y:S01]  /*08f0*/  LDC.64 R10, c[0x0][0x388] ;  /* 0x0000e200ff0a7b82 */ /* 0x000e620000000a00 */
[----:B------:R-:W3:Y:S01]  /*0900*/  LDG.E R17, desc[UR12][R16.64] ;  /* 0x0000000c10117981 */ /* 0x000ee2000c1e1900 */
[----:B------:R-:W-:Y:S02]  /*0910*/  IADD3 R18, P2, PT, R9, UR7, RZ ;  /* 0x0000000709127c10 */ /* 0x000fe4000ff5e0ff */
[----:B------:R-:W-:-:S03]  /*0920*/  IADD3 R19, PT, PT, R4, R9, RZ ;  /* 0x0000000904137210 */ /* 0x000fc60007ffe0ff */
[----:B------:R-:W-:Y:S02]  /*0930*/  IMAD.X R20, RZ, RZ, RZ, P2 ;  /* 0x000000ffff147224 */ /* 0x000fe400010e06ff */
[----:B0-----:R-:W-:Y:S01]  /*0940*/  IMAD.WIDE R12, R19, 0x4, R12 ;  /* 0x00000004130c7825 */ /* 0x001fe200078e020c */
[----:B-1----:R-:W-:-:S04]  /*0950*/  LEA R10, P2, R18, R10, 0x2 ;  /* 0x0000000a120a7211 */ /* 0x002fc800078410ff */
[----:B------:R-:W-:Y:S01]  /*0960*/  LEA.HI.X R11, R18, R11, R20, 0x2, P2 ;  /* 0x0000000b120b7211 */ /* 0x000fe200010f1414 */
[----:B---3--:R-:W-:-:S05]  /*0970*/  FMUL R19, R8, R17 ;  /* 0x0000001108137220 */ /* 0x008fca0000400000 */
        /* <DEDUP_REMOVED lines=17> */
[----:B------:R-:W5:Y:S04]  /*0a90*/  LDG.E R8, desc[UR12][R2.64] ;  /* 0x0000000c02087981 */ /* 0x000f68000c1e1900 */
[----:B-1----:R-:W5:Y:S02]  /*0aa0*/  LDG.E R17, desc[UR12][R10.64+0x14] ;  /* 0x0000140c0a117981 */ /* 0x002f64000c1e1900 */
[----:B-----5:R-:W-:-:S05]  /*0ab0*/  FMUL R17, R8, R17 ;  /* 0x0000001108117220 */ /* 0x020fca0000400000 */
[----:B------:R4:W-:Y:S04]  /*0ac0*/  REDG.E.ADD.F32.FTZ.RN.STRONG.GPU desc[UR12][R12.64+0x14], R17 ;  /* 0x000014110c0079a6 */ /* 0x0009e8000c12f30c */
[----:B------:R-:W5:Y:S04]  /*0ad0*/  LDG.E R8, desc[UR12][R2.64] ;  /* 0x0000000c02087981 */ /* 0x000f68000c1e1900 */
[----:B--2---:R-:W5:Y:S02]  /*0ae0*/  LDG.E R21, desc[UR12][R10.64+0x18] ;  /* 0x0000180c0a157981 */ /* 0x004f64000c1e1900 */
[----:B-----5:R-:W-:-:S05]  /*0af0*/  FMUL R21, R8, R21 ;  /* 0x0000001508157220 */ /* 0x020fca0000400000 */
[----:B------:R4:W-:Y:S04]  /*0b00*/  REDG.E.ADD.F32.FTZ.RN.STRONG.GPU desc[UR12][R12.64+0x18], R21 ;  /* 0x000018150c0079a6 */ /* 0x0009e8000c12f30c */
[----:B---3--:R-:W2:Y:S04]  /*0b10*/  LDG.E R23, desc[UR12][R10.64+0x1c] ;  /* 0x00001c0c0a177981 */ /* 0x008ea8000c1e1900 */
[----:B------:R-:W2:Y:S02]  /*0b20*/  LDG.E R8, desc[UR12][R2.64] ;  /* 0x0000000c02087981 */ /* 0x000ea4000c1e1900 */
[----:B--2---:R-:W-:-:S05]  /*0b30*/  FMUL R23, R8, R23 ;  /* 0x0000001708177220 */ /* 0x004fca0000400000 */
[----:B------:R4:W-:Y:S01]  /*0b40*/  REDG.E.ADD.F32.FTZ.RN.STRONG.GPU desc[UR12][R12.64+0x1c], R23 ;  /* 0x00001c170c0079a6 */ /* 0x0009e2000c12f30c */
[----:B------:R-:W-:-:S07]  /*0b50*/  IADD3 R9, PT, PT, R9, 0x8, RZ ;  /* 0x0000000809097810 */ /* 0x000fce0007ffe0ff */
.L_x_3:
[----:B------:R-:W-:Y:S05]  /*0b60*/  @!P1 BRA `(.L_x_2) ;  /* 0x0000000000f09947 */ /* 0x000fea0003800000 */
[----:B------:R-:W-:Y:S02]  /*0b70*/  IADD3 R8, PT, PT, R15, -0x1, RZ ;  /* 0xffffffff0f087810 */ /* 0x000fe40007ffe0ff */
[----:B------:R-:W-:Y:S02]  /*0b80*/  ISETP.NE.AND P1, PT, R6, RZ, PT ;  /* 0x000000ff0600720c */ /* 0x000fe40003f25270 */
[----:B------:R-:W-:-:S13]  /*0b90*/  ISETP.GE.U32.AND P2, PT, R8, 0x3, PT ;  /* 0x000000030800780c */ /* 0x000fda0003f46070 */
[----:B------:R-:W-:Y:S05]  /*0ba0*/  @!P2 BRA `(.L_x_4) ;  /* 0x000000000070a947 */ /* 0x000fea0003800000 */
[----:B-1----:R-:W1:Y:S01]  /*0bb0*/  LDC.64 R10, c[0x0][0x388] ;  /* 0x0000e200ff0a7b82 */ /* 0x002e620000000a00 */
[----:B----4-:R-:W-:Y:S01]  /*0bc0*/  IADD3 R17, PT, PT, R9, UR7, RZ ;  /* 0x0000000709117c10 */ /* 0x010fe2000fffe0ff */
[----:B0-----:R-:W2:Y:S06]  /*0bd0*/  LDG.E R8, desc[UR12][R2.64] ;  /* 0x0000000c02087981 */ /* 0x001eac000c1e1900 */
[----:B------:R-:W0:Y:S01]  /*0be0*/  LDC.64 R12, c[0x0][0x390] ;  /* 0x0000e400ff0c7b82 */ /* 0x000e220000000a00 */
[----:B-1----:R-:W-:-:S07]  /*0bf0*/  IMAD.WIDE.U32 R16, R17, 0x4, R10 ;  /* 0x0000000411107825 */ /* 0x002fce00078e000a */
[----:B------:R-:W1:Y:S01]  /*0c00*/  LDC.64 R10, c[0x0][0x388] ;  /* 0x0000e200ff0a7b82 */ /* 0x000e620000000a00 */
[----:B------:R-:W2:Y:S01]  /*0c10*/  LDG.E R17, desc[UR12][R16.64] ;  /* 0x0000000c10117981 */ /* 0x000ea2000c1e1900 */
[----:B------:R-:W-:Y:S02]  /*0c20*/  IADD3 R18, P2, PT, R9, UR7, RZ ;  /* 0x0000000709127c10 */ /* 0x000fe4000ff5e0ff */
[----:B------:R-:W-:-:S03]  /*0c30*/  IADD3 R19, PT, PT, R4, R9, RZ ;  /* 0x0000000904137210 */ /* 0x000fc60007ffe0ff */
[----:B------:R-:W-:Y:S02]  /*0c40*/  IMAD.X R20, RZ, RZ, RZ, P2 ;  /* 0x000000ffff147224 */ /* 0x000fe400010e06ff */
[----:B0-----:R-:W-:Y:S01]  /*0c50*/  IMAD.WIDE R12, R19, 0x4, R12 ;  /* 0x00000004130c7825 */ /* 0x001fe200078e020c */
[----:B-1----:R-:W-:-:S04]  /*0c60*/  LEA R10, P2, R18, R10, 0x2 ;  /* 0x0000000a120a7211 */ /* 0x002fc800078410ff */
[----:B------:R-:W-:Y:S01]  /*0c70*/  LEA.HI.X R11, R18, R11, R20, 0x2, P2 ;  /* 0x0000000b120b7211 */ /* 0x000fe200010f1414 */
[----:B--2---:R-:W-:-:S05]  /*0c80*/  FMUL R19, R8, R17 ;  /* 0x0000001108137220 */ /* 0x004fca0000400000 */
[----:B------:R2:W-:Y:S04]  /*0c90*/  REDG.E.ADD.F32.FTZ.RN.STRONG.GPU desc[UR12][R12.64], R19 ;  /* 0x000000130c0079a6 */ /* 0x0005e8000c12f30c */
[----:B------:R-:W3:Y:S04]  /*0ca0*/  LDG.E R8, desc[UR12][R2.64] ;  /* 0x0000000c02087981 */ /* 0x000ee8000c1e1900 */
[----:B------:R-:W3:Y:S02]  /*0cb0*/  LDG.E R17, desc[UR12][R10.64+0x4] ;  /* 0x0000040c0a117981 */ /* 0x000ee4000c1e1900 */
[----:B---3--:R-:W-:-:S05]  /*0cc0*/  FMUL R17, R8, R17 ;  /* 0x0000001108117220 */ /* 0x008fca0000400000 */
        /* <DEDUP_REMOVED lines=8> */
[----:B------:R2:W-:Y:S01]  /*0d50*/  REDG.E.ADD.F32.FTZ.RN.STRONG.GPU desc[UR12][R12.64+0xc], R23 ;  /* 0x00000c170c0079a6 */ /* 0x0005e2000c12f30c */
[----:B------:R-:W-:-:S07]  /*0d60*/  IADD3 R9, PT, PT, R9, 0x4, RZ ;  /* 0x0000000409097810 */ /* 0x000fce0007ffe0ff */
.L_x_4:
[----:B------:R-:W-:Y:S05]  /*0d70*/  @!P1 BRA `(.L_x_2) ;  /* 0x00000000006c9947 */ /* 0x000fea0003800000 */
[----:B--2-4-:R-:W2:Y:S01]  /*0d80*/  LDC.64 R12, c[0x0][0x388] ;  /* 0x0000e200ff0c7b82 */ /* 0x014ea20000000a00 */
[----:B-1----:R-:W-:Y:S01]  /*0d90*/  IADD3 R11, PT, PT, R9, UR7, RZ ;  /* 0x00000007090b7c10 */ /* 0x002fe2000fffe0ff */
[----:B0-----:R-:W3:Y:S04]  /*0da0*/  LDG.E R8, desc[UR12][R2.64] ;  /* 0x0000000c02087981 */ /* 0x001ee8000c1e1900 */
[----:B--2---:R-:W-:Y:S02]  /*0db0*/  IMAD.WIDE.U32 R12, R11, 0x4, R12 ;  /* 0x000000040b0c7825 */ /* 0x004fe400078e000c */
[----:B------:R-:W0:Y:S04]  /*0dc0*/  LDC.64 R10, c[0x0][0x390] ;  /* 0x0000e400ff0a7b82 */ /* 0x000e280000000a00 */
[----:B------:R-:W3:Y:S01]  /*0dd0*/  LDG.E R13, desc[UR12][R12.64] ;  /* 0x0000000c0c0d7981 */ /* 0x000ee2000c1e1900 */
[----:B------:R-:W-:-:S02]  /*0de0*/  ISETP.NE.AND P1, PT, R6, 0x1, PT ;  /* 0x000000010600780c */ /* 0x000fc40003f25270 */
[----:B------:R-:W-:-:S05]  /*0df0*/  IADD3 R17, PT, PT, R4, R9, RZ ;  /* 0x0000000904117210 */ /* 0x000fca0007ffe0ff */
[----:B0-----:R-:W-:-:S04]  /*0e00*/  IMAD.WIDE R10, R17, 0x4, R10 ;  /* 0x00000004110a7825 */ /* 0x001fc800078e020a */
[----:B---3--:R-:W-:-:S05]  /*0e10*/  FMUL R17, R8, R13 ;  /* 0x0000000d08117220 */ /* 0x008fca0000400000 */
[----:B------:R3:W-:Y:S01]  /*0e20*/  REDG.E.ADD.F32.FTZ.RN.STRONG.GPU desc[UR12][R10.64], R17 ;  /* 0x000000110a0079a6 */ /* 0x0007e2000c12f30c */
[----:B------:R-:W-:Y:S05]  /*0e30*/  @!P1 BRA `(.L_x_2) ;  /* 0x00000000003c9947 */ /* 0x000fea0003800000 */
[----:B---3--:R-:W0:Y:S01]  /*0e40*/  LDC.64 R16, c[0x0][0x388] ;  /* 0x0000e200ff107b82 */ /* 0x008e220000000a00 */
[----:B------:R-:W-:-:S04]  /*0e50*/  IADD3 R9, P1, PT, R9, UR7, RZ ;  /* 0x0000000709097c10 */ /* 0x000fc8000ff3e0ff */
[----:B------:R-:W-:Y:S02]  /*0e60*/  IADD3.X R12, PT, PT, RZ, RZ, RZ, P1, !PT ;  /* 0x000000ffff0c7210 */ /* 0x000fe40000ffe4ff */
[----:B0-----:R-:W-:-:S04]  /*0e70*/  LEA R8, P1, R9, R16, 0x2 ;  /* 0x0000001009087211 */ /* 0x001fc800078210ff */
[----:B------:R-:W-:Y:S02]  /*0e80*/  LEA.HI.X R9, R9, R17, R12, 0x2, P1 ;  /* 0x0000001109097211 */ /* 0x000fe400008f140c */
[----:B------:R-:W2:Y:S04]  /*0e90*/  LDG.E R12, desc[UR12][R2.64] ;  /* 0x0000000c020c7981 */ /* 0x000ea8000c1e1900 */
[----:B------:R-:W2:Y:S01]  /*0ea0*/  LDG.E R13, desc[UR12][R8.64+0x4] ;  /* 0x0000040c080d7981 */ /* 0x000ea2000c1e1900 */
[----:B------:R-:W-:Y:S01]  /*0eb0*/  ISETP.NE.AND P1, PT, R6, 0x2, PT ;  /* 0x000000020600780c */ /* 0x000fe20003f25270 */
[----:B--2---:R-:W-:-:S05]  /*0ec0*/  FMUL R13, R12, R13 ;  /* 0x0000000d0c0d7220 */ /* 0x004fca0000400000 */
[----:B------:R0:W-:Y:S07]  /*0ed0*/  REDG.E.ADD.F32.FTZ.RN.STRONG.GPU desc[UR12][R10.64+0x4], R13 ;  /* 0x0000040d0a0079a6 */ /* 0x0001ee000c12f30c */
[----:B------:R-:W-:Y:S05]  /*0ee0*/  @!P1 BRA `(.L_x_2) ;  /* 0x0000000000109947 */ /* 0x000fea0003800000 */
[----:B------:R-:W0:Y:S04]  /*0ef0*/  LDG.E R9, desc[UR12][R8.64+0x8] ;  /* 0x0000080c08097981 */ /* 0x000e28000c1e1900 */
[----:B------:R-:W0:Y:S02]  /*0f00*/  LDG.E R12, desc[UR12][R2.64] ;  /* 0x0000000c020c7981 */ /* 0x000e24000c1e1900 */
[----:B0-----:R-:W-:-:S05]  /*0f10*/  FMUL R13, R12, R9 ;  /* 0x000000090c0d7220 */ /* 0x001fca0000400000 */
[----:B------:R0:W-:Y:S02]  /*0f20*/  REDG.E.ADD.F32.FTZ.RN.STRONG.GPU desc[UR12][R10.64+0x8], R13 ;  /* 0x0000080d0a0079a6 */ /* 0x0001e4000c12f30c */
.L_x_2:
[----:B------:R-:W-:Y:S05]  /*0f30*/  BRA.U UP1, `(.L_x_5) ;  /* 0xfffffff101d47547 */ /* 0x000fea000b83ffff */
[----:B------:R-:W-:Y:S05]  /*0f40*/  BRA.U UP0, `(.L_x_6) ;  /* 0xfffffff100bc7547 */ /* 0x000fea000b83ffff */
[----:B------:R-:W-:Y:S05]  /*0f50*/  @P0 BRA `(.L_x_7) ;  /* 0xfffffff0009c0947 */ /* 0x000fea000383ffff */
[----:B0-----:R-:W-:Y:S05]  /*0f60*/  EXIT ;  /* 0x000000000000794d */ /* 0x001fea0003800000 */
.L_x_8:
[----:B------:R-:W-:-:S00]  /*0f70*/  BRA `(.L_x_8) ;  /* 0xfffffffc00fc7947 */ /* 0x000fc0000383ffff */
[----:B------:R-:W-:-:S00]  /*0f80*/  NOP ;  /* 0x0000000000007918 */ /* 0x000fc00000000000 */
[----:B------:R-:W-:-:S00]  /*0f90*/  NOP ;  /* 0x0000000000007918 */ /* 0x000fc00000000000 */
[----:B------:R-:W-:-:S00]  /*0fa0*/  NOP ;  /* 0x0000000000007918 */ /* 0x000fc00000000000 */
[----:B------:R-:W-:-:S00]  /*0fb0*/  NOP ;  /* 0x0000000000007918 */ /* 0x000fc00000000000 */
[----:B------:R-:W-:-:S00]  /*0fc0*/  NOP ;  /* 0x0000000000007918 */ /* 0x000fc00000000000 */
[----:B------:R-:W-:-:S00]  /*0fd0*/  NOP ;  /* 0x0000000000007918 */ /* 0x000fc00000000000 */
[----:B------:R-:W-:-:S00]  /*0fe0*/  NOP ;  /* 0x0000000000007918 */ /* 0x000fc00000000000 */
[----:B------:R-:W-:-:S00]  /*0ff0*/  NOP ;  /* 0x0000000000007918 */ /* 0x000fc00000000000 */
.L_x_9:


//--------------------- .nv.shared.reserved.0     --------------------------
	.section	.nv.shared.reserved.0,"aw",@nobits
	.weak		__nv_reservedSMEM_offset_0_alias
	.size		__nv_reservedSMEM_offset_0_alias, 0, 64
	.other		__nv_reservedSMEM_offset_0_alias,@"STO_CUDA_RESERVED_SHARED STV_DEFAULT"
__nv_reservedSMEM_offset_0_alias:
	.zero		0
	.zero		64


//--------------------- .nv.constant0._Z25simple_convolution_kernelPKfS0_Pfiiiiii --------------------------
	.section	.nv.constant0._Z25simple_convolution_kernelPKfS0_Pfiiiiii,"a",@progbits
	.sectionflags	@""
	.align	4
.nv.constant0._Z25simple_convolution_kernelPKfS0_Pfiiiiii:
	.zero		944


//--------------------- SYMBOLS --------------------------

	.type		.nv.reservedSmem.offset0,@object
	.size		.nv.reservedSmem.offset0,0x4
